//
// Generated by NVIDIA NVVM Compiler
//
// Compiler Build ID: CL-36424714
// Cuda compilation tools, release 13.0, V13.0.88
// Based on NVVM 20.0.0
//

.version 9.0
.target sm_100
.address_size 64

	// .globl	_Z12find_closestiiiPKfS0_S0_Pff
// _ZZ12find_closestiiiPKfS0_S0_PffE5dists has been demoted
// _ZZ12find_closestiiiPKfS0_S0_PffE3ids has been demoted

.visible .entry _Z12find_closestiiiPKfS0_S0_Pff(
	.param .u32 _Z12find_closestiiiPKfS0_S0_Pff_param_0,
	.param .u32 _Z12find_closestiiiPKfS0_S0_Pff_param_1,
	.param .u32 _Z12find_closestiiiPKfS0_S0_Pff_param_2,
	.param .u64 .ptr .align 1 _Z12find_closestiiiPKfS0_S0_Pff_param_3,
	.param .u64 .ptr .align 1 _Z12find_closestiiiPKfS0_S0_Pff_param_4,
	.param .u64 .ptr .align 1 _Z12find_closestiiiPKfS0_S0_Pff_param_5,
	.param .u64 .ptr .align 1 _Z12find_closestiiiPKfS0_S0_Pff_param_6,
	.param .f32 _Z12find_closestiiiPKfS0_S0_Pff_param_7
)
{
	.reg .pred 	%p<23>;
	.reg .b32 	%r<31>;
	.reg .b32 	%f<34>;
	.reg .b64 	%rd<19>;
	// demoted variable
	.shared .align 4 .b8 _ZZ12find_closestiiiPKfS0_S0_PffE5dists[4096];
	// demoted variable
	.shared .align 4 .b8 _ZZ12find_closestiiiPKfS0_S0_PffE3ids[4096];
	ld.param.u32 	%r7, [_Z12find_closestiiiPKfS0_S0_Pff_param_0];
	ld.param.u32 	%r8, [_Z12find_closestiiiPKfS0_S0_Pff_param_1];
	ld.param.u32 	%r6, [_Z12find_closestiiiPKfS0_S0_Pff_param_2];
	ld.param.u64 	%rd6, [_Z12find_closestiiiPKfS0_S0_Pff_param_3];
	ld.param.u64 	%rd3, [_Z12find_closestiiiPKfS0_S0_Pff_param_4];
	ld.param.u64 	%rd4, [_Z12find_closestiiiPKfS0_S0_Pff_param_5];
	ld.param.u64 	%rd5, [_Z12find_closestiiiPKfS0_S0_Pff_param_6];
	ld.param.f32 	%f12, [_Z12find_closestiiiPKfS0_S0_Pff_param_7];
	cvta.to.global.u64 	%rd1, %rd6;
	mov.u32 	%r1, %tid.x;
	shl.b32 	%r9, %r1, 2;
	mov.u32 	%r10, _ZZ12find_closestiiiPKfS0_S0_PffE5dists;
	add.s32 	%r2, %r10, %r9;
	mov.b32 	%r11, 2139081118;
	st.shared.u32 	[%r2], %r11;
	mov.u32 	%r12, _ZZ12find_closestiiiPKfS0_S0_PffE3ids;
	add.s32 	%r3, %r12, %r9;
	st.shared.u32 	[%r3], %r1;
	mov.u32 	%r4, %ctaid.x;
	mul.lo.s32 	%r13, %r8, %r7;
	mul.lo.s32 	%r5, %r13, %r4;
	setp.ge.u32 	%p1, %r1, %r13;
	@%p1 bra 	$L__BB0_4;
	add.s32 	%r14, %r5, %r1;
	shl.b32 	%r15, %r14, 2;
	mul.wide.s32 	%rd7, %r15, 4;
	add.s64 	%rd2, %rd1, %rd7;
	ld.global.f32 	%f1, [%rd2];
	abs.f32 	%f13, %f1;
	setp.nan.f32 	%p2, %f13, %f13;
	@%p2 bra 	$L__BB0_4;
	ld.global.f32 	%f2, [%rd2+4];
	abs.f32 	%f14, %f2;
	setp.nan.f32 	%p3, %f14, %f14;
	@%p3 bra 	$L__BB0_4;
	div.u32 	%r16, %r4, %r6;
	mul.lo.s32 	%r17, %r16, %r6;
	sub.s32 	%r18, %r4, %r17;
	cvta.to.global.u64 	%rd8, %rd3;
	mul.wide.u32 	%rd9, %r18, 4;
	add.s64 	%rd10, %rd8, %rd9;
	ld.global.f32 	%f15, [%rd10];
	sub.f32 	%f16, %f15, %f1;
	fma.rn.f32 	%f17, %f16, %f16, 0f00000000;
	cvta.to.global.u64 	%rd11, %rd4;
	mul.wide.u32 	%rd12, %r16, 4;
	add.s64 	%rd13, %rd11, %rd12;
	ld.global.f32 	%f18, [%rd13];
	sub.f32 	%f19, %f18, %f2;
	fma.rn.f32 	%f20, %f19, %f19, %f17;
	st.shared.f32 	[%r2], %f20;
$L__BB0_4:
	bar.sync 	0;
	setp.gt.u32 	%p4, %r1, 511;
	@%p4 bra 	$L__BB0_7;
	ld.shared.f32 	%f3, [%r2+2044];
	ld.shared.f32 	%f21, [%r2];
	setp.geu.f32 	%p5, %f3, %f21;
	@%p5 bra 	$L__BB0_7;
	ld.shared.u32 	%r19, [%r3+2044];
	st.shared.f32 	[%r2], %f3;
	st.shared.u32 	[%r3], %r19;
$L__BB0_7:
	bar.sync 	0;
	setp.gt.u32 	%p6, %r1, 255;
	@%p6 bra 	$L__BB0_10;
	ld.shared.f32 	%f4, [%r2+1020];
	ld.shared.f32 	%f22, [%r2];
	setp.geu.f32 	%p7, %f4, %f22;
	@%p7 bra 	$L__BB0_10;
	ld.shared.u32 	%r20, [%r3+1020];
	st.shared.f32 	[%r2], %f4;
	st.shared.u32 	[%r3], %r20;
$L__BB0_10:
	bar.sync 	0;
	setp.gt.u32 	%p8, %r1, 127;
	@%p8 bra 	$L__BB0_13;
	ld.shared.f32 	%f5, [%r2+508];
	ld.shared.f32 	%f23, [%r2];
	setp.geu.f32 	%p9, %f5, %f23;
	@%p9 bra 	$L__BB0_13;
	ld.shared.u32 	%r21, [%r3+508];
	st.shared.f32 	[%r2], %f5;
	st.shared.u32 	[%r3], %r21;
$L__BB0_13:
	bar.sync 	0;
	setp.gt.u32 	%p10, %r1, 63;
	@%p10 bra 	$L__BB0_16;
	ld.shared.f32 	%f6, [%r2+252];
	ld.shared.f32 	%f24, [%r2];
	setp.geu.f32 	%p11, %f6, %f24;
	@%p11 bra 	$L__BB0_16;
	ld.shared.u32 	%r22, [%r3+252];
	st.shared.f32 	[%r2], %f6;
	st.shared.u32 	[%r3], %r22;
$L__BB0_16:
	bar.sync 	0;
	setp.gt.u32 	%p12, %r1, 31;
	@%p12 bra 	$L__BB0_19;
	ld.shared.f32 	%f7, [%r2+124];
	ld.shared.f32 	%f25, [%r2];
	setp.geu.f32 	%p13, %f7, %f25;
	@%p13 bra 	$L__BB0_19;
	ld.shared.u32 	%r23, [%r3+124];
	st.shared.f32 	[%r2], %f7;
	st.shared.u32 	[%r3], %r23;
$L__BB0_19:
	bar.sync 	0;
	setp.gt.u32 	%p14, %r1, 15;
	@%p14 bra 	$L__BB0_22;
	ld.shared.f32 	%f8, [%r2+60];
	ld.shared.f32 	%f26, [%r2];
	setp.geu.f32 	%p15, %f8, %f26;
	@%p15 bra 	$L__BB0_22;
	ld.shared.u32 	%r24, [%r3+60];
	st.shared.f32 	[%r2], %f8;
	st.shared.u32 	[%r3], %r24;
$L__BB0_22:
	bar.sync 	0;
	setp.gt.u32 	%p16, %r1, 7;
	@%p16 bra 	$L__BB0_25;
	ld.shared.f32 	%f9, [%r2+28];
	ld.shared.f32 	%f27, [%r2];
	setp.geu.f32 	%p17, %f9, %f27;
	@%p17 bra 	$L__BB0_25;
	ld.shared.u32 	%r25, [%r3+28];
	st.shared.f32 	[%r2], %f9;
	st.shared.u32 	[%r3], %r25;
$L__BB0_25:
	bar.sync 	0;
	setp.gt.u32 	%p18, %r1, 3;
	@%p18 bra 	$L__BB0_28;
	ld.shared.f32 	%f10, [%r2+12];
	ld.shared.f32 	%f28, [%r2];
	setp.geu.f32 	%p19, %f10, %f28;
	@%p19 bra 	$L__BB0_28;
	ld.shared.u32 	%r26, [%r3+12];
	st.shared.f32 	[%r2], %f10;
	st.shared.u32 	[%r3], %r26;
$L__BB0_28:
	bar.sync 	0;
	setp.gt.u32 	%p20, %r1, 1;
	@%p20 bra 	$L__BB0_31;
	ld.shared.f32 	%f11, [%r2+4];
	ld.shared.f32 	%f29, [%r2];
	setp.geu.f32 	%p21, %f11, %f29;
	@%p21 bra 	$L__BB0_31;
	ld.shared.u32 	%r27, [%r3+4];
	st.shared.f32 	[%r2], %f11;
	st.shared.u32 	[%r3], %r27;
$L__BB0_31:
	bar.sync 	0;
	cvta.to.global.u64 	%rd14, %rd5;
	ld.shared.u32 	%r28, [_ZZ12find_closestiiiPKfS0_S0_PffE3ids];
	add.s32 	%r29, %r28, %r5;
	shl.b32 	%r30, %r29, 2;
	mul.wide.u32 	%rd15, %r30, 4;
	add.s64 	%rd16, %rd1, %rd15;
	ld.global.f32 	%f30, [%rd16+8];
	abs.f32 	%f31, %f30;
	setp.num.f32 	%p22, %f31, %f31;
	selp.f32 	%f32, %f30, 0f00000000, %p22;
	add.f32 	%f33, %f12, %f32;
	mul.wide.u32 	%rd17, %r4, 4;
	add.s64 	%rd18, %rd14, %rd17;
	st.global.f32 	[%rd18], %f33;
	ret;

}


// ===== COMPILED SASS (sm_100) =====

	.target	sm_100

	.elftype	@"ET_EXEC"


//--------------------- .note.nv.tkinfo           --------------------------
	.section	.note.nv.tkinfo,"",@"SHT_NOTE"
	.sectionflags	@"SHF_NOTE_NV_TKINFO"
	.tkinfo
        /*0018*/ 	.word	0x00000002
        /*0030*/ 	.string	""
        /*0030*/ 	.string	"ptxas"
        /*0030*/ 	.string	"Cuda compilation tools, release 13.0, V13.0.88"
        /*0030*/ 	.string	"Build cuda_13.0.r13.0/compiler.36424714_0"
        /*0030*/ 	.string	"-arch sm_100 -m 64 "



//--------------------- .note.nv.cuinfo           --------------------------
	.section	.note.nv.cuinfo,"",@"SHT_NOTE"
	.sectionflags	@"SHF_NOTE_NV_CUINFO"
        /*0018*/ 	.short	0x0002
        /*001a*/ 	.short	0x0064
        /*001c*/ 	.short	0x0082
	.zero		2


//--------------------- .nv.info                  --------------------------
	.section	.nv.info,"",@"SHT_CUDA_INFO"
	.align	4


	//----- nvinfo : EIATTR_REGCOUNT
	.align		4
        /*0000*/ 	.byte	0x04, 0x2f
        /*0002*/ 	.short	(.L_1 - .L_0)
	.align		4
.L_0:
        /*0004*/ 	.word	index@(_Z12find_closestiiiPKfS0_S0_Pff)
        /*0008*/ 	.word	0x00000012


	//----- nvinfo : EIATTR_FRAME_SIZE
	.align		4
.L_1:
        /*000c*/ 	.byte	0x04, 0x11
        /*000e*/ 	.short	(.L_3 - .L_2)
	.align		4
.L_2:
        /*0010*/ 	.word	index@(_Z12find_closestiiiPKfS0_S0_Pff)
        /*0014*/ 	.word	0x00000000


	//----- nvinfo : EIATTR_MIN_STACK_SIZE
	.align		4
.L_3:
        /*0018*/ 	.byte	0x04, 0x12
        /*001a*/ 	.short	(.L_5 - .L_4)
	.align		4
.L_4:
        /*001c*/ 	.word	index@(_Z12find_closestiiiPKfS0_S0_Pff)
        /*0020*/ 	.word	0x00000000
.L_5:


//--------------------- .nv.compat                --------------------------
	.section	.nv.compat,"",@"SHT_CUDA_COMPAT_INFO"
	.align	4
        /*0000*/ 	.byte	0x02, 0x09, 0x00, 0x00, 0x02, 0x02, 0x01, 0x00, 0x02, 0x05, 0x05, 0x00, 0x03, 0x07, 0x01, 0x01
        /*0010*/ 	.byte	0x02, 0x03, 0x00, 0x00, 0x02, 0x06, 0x01, 0x00, 0x04, 0x0b, 0x08, 0x00, 0x09, 0x00, 0x00, 0x00
        /*0020*/ 	.byte	0x00, 0x00, 0x00, 0x00


//--------------------- .nv.info._Z12find_closestiiiPKfS0_S0_Pff --------------------------
	.section	.nv.info._Z12find_closestiiiPKfS0_S0_Pff,"",@"SHT_CUDA_INFO"
	.sectionflags	@""
	.align	4


	//----- nvinfo : EIATTR_CUDA_API_VERSION
	.align		4
        /*0000*/ 	.byte	0x04, 0x37
        /*0002*/ 	.short	(.L_7 - .L_6)
.L_6:
        /*0004*/ 	.word	0x00000082


	//----- nvinfo : EIATTR_KPARAM_INFO
	.align		4
.L_7:
        /*0008*/ 	.byte	0x04, 0x17
        /*000a*/ 	.short	(.L_9 - .L_8)
.L_8:
        /*000c*/ 	.word	0x00000000
        /*0010*/ 	.short	0x0007
        /*0012*/ 	.short	0x0030
        /*0014*/ 	.byte	0x00, 0xf0, 0x11, 0x00


	//----- nvinfo : EIATTR_KPARAM_INFO
	.align		4
.L_9:
        /*0018*/ 	.byte	0x04, 0x17
        /*001a*/ 	.short	(.L_11 - .L_10)
.L_10:
        /*001c*/ 	.word	0x00000000
        /*0020*/ 	.short	0x0006
        /*0022*/ 	.short	0x0028
        /*0024*/ 	.byte	0x00, 0xf5, 0x21, 0x00


	//----- nvinfo : EIATTR_KPARAM_INFO
	.align		4
.L_11:
        /*0028*/ 	.byte	0x04, 0x17
        /*002a*/ 	.short	(.L_13 - .L_12)
.L_12:
        /*002c*/ 	.word	0x00000000
        /*0030*/ 	.short	0x0005
        /*0032*/ 	.short	0x0020
        /*0034*/ 	.byte	0x00, 0xf5, 0x21, 0x00


	//----- nvinfo : EIATTR_KPARAM_INFO
	.align		4
.L_13:
        /*0038*/ 	.byte	0x04, 0x17
        /*003a*/ 	.short	(.L_15 - .L_14)
.L_14:
        /*003c*/ 	.word	0x00000000
        /*0040*/ 	.short	0x0004
        /*0042*/ 	.short	0x0018
        /*0044*/ 	.byte	0x00, 0xf5, 0x21, 0x00


	//----- nvinfo : EIATTR_KPARAM_INFO
	.align		4
.L_15:
        /*0048*/ 	.byte	0x04, 0x17
        /*004a*/ 	.short	(.L_17 - .L_16)
.L_16:
        /*004c*/ 	.word	0x00000000
        /*0050*/ 	.short	0x0003
        /*0052*/ 	.short	0x0010
        /*0054*/ 	.byte	0x00, 0xf5, 0x21, 0x00


	//----- nvinfo : EIATTR_KPARAM_INFO
	.align		4
.L_17:
        /*0058*/ 	.byte	0x04, 0x17
        /*005a*/ 	.short	(.L_19 - .L_18)
.L_18:
        /*005c*/ 	.word	0x00000000
        /*0060*/ 	.short	0x0002
        /*0062*/ 	.short	0x0008
        /*0064*/ 	.byte	0x00, 0xf0, 0x11, 0x00


	//----- nvinfo : EIATTR_KPARAM_INFO
	.align		4
.L_19:
        /*0068*/ 	.byte	0x04, 0x17
        /*006a*/ 	.short	(.L_21 - .L_20)
.L_20:
        /*006c*/ 	.word	0x00000000
        /*0070*/ 	.short	0x0001
        /*0072*/ 	.short	0x0004
        /*0074*/ 	.byte	0x00, 0xf0, 0x11, 0x00


	//----- nvinfo : EIATTR_KPARAM_INFO
	.align		4
.L_21:
        /*0078*/ 	.byte	0x04, 0x17
        /*007a*/ 	.short	(.L_23 - .L_22)
.L_22:
        /*007c*/ 	.word	0x00000000
        /*0080*/ 	.short	0x0000
        /*0082*/ 	.short	0x0000
        /*0084*/ 	.byte	0x00, 0xf0, 0x11, 0x00


	//----- nvinfo : EIATTR_SPARSE_MMA_MASK
	.align		4
.L_23:
        /*0088*/ 	.byte	0x03, 0x50
        /*008a*/ 	.short	0x0000


	//----- nvinfo : EIATTR_MAXREG_COUNT
	.align		4
        /*008c*/ 	.byte	0x03, 0x1b
        /*008e*/ 	.short	0x00ff


	//----- nvinfo : EIATTR_NUM_BARRIERS
	.align		4
        /*0090*/ 	.byte	0x02, 0x4c
        /*0092*/ 	.byte	0x01
	.zero		1


	//----- nvinfo : EIATTR_MERCURY_ISA_VERSION
	.align		4
        /*0094*/ 	.byte	0x03, 0x5f
        /*0096*/ 	.short	0x0101


	//----- nvinfo : EIATTR_VRC_CTA_INIT_COUNT
	.align		4
        /*0098*/ 	.byte	0x02, 0x4a
	.zero		1
	.zero		1


	//----- nvinfo : EIATTR_EXIT_INSTR_OFFSETS
	.align		4
        /*009c*/ 	.byte	0x04, 0x1c
        /*009e*/ 	.short	(.L_25 - .L_24)


	//   ....[0]....
.L_24:
        /*00a0*/ 	.word	0x00000b00


	//----- nvinfo : EIATTR_CRS_STACK_SIZE
	.align		4
.L_25:
        /*00a4*/ 	.byte	0x04, 0x1e
        /*00a6*/ 	.short	(.L_27 - .L_26)
.L_26:
        /*00a8*/ 	.word	0x00000000


	//----- nvinfo : EIATTR_CBANK_PARAM_SIZE
	.align		4
.L_27:
        /*00ac*/ 	.byte	0x03, 0x19
        /*00ae*/ 	.short	0x0034


	//----- nvinfo : EIATTR_PARAM_CBANK
	.align		4
        /*00b0*/ 	.byte	0x04, 0x0a
        /*00b2*/ 	.short	(.L_29 - .L_28)
	.align		4
.L_28:
        /*00b4*/ 	.word	index@(.nv.constant0._Z12find_closestiiiPKfS0_S0_Pff)
        /*00b8*/ 	.short	0x0380
        /*00ba*/ 	.short	0x0034


	//----- nvinfo : EIATTR_SW_WAR
	.align		4
.L_29:
        /*00bc*/ 	.byte	0x04, 0x36
        /*00be*/ 	.short	(.L_31 - .L_30)
.L_30:
        /*00c0*/ 	.word	0x00000008
.L_31:


//--------------------- .nv.callgraph             --------------------------
	.section	.nv.callgraph,"",@"SHT_CUDA_CALLGRAPH"
	.align	4
	.sectionentsize	8
	.align		4
        /*0000*/ 	.word	0x00000000
	.align		4
        /*0004*/ 	.word	0xffffffff
	.align		4
        /*0008*/ 	.word	0x00000000
	.align		4
        /*000c*/ 	.word	0xfffffffe
	.align		4
        /*0010*/ 	.word	0x00000000
	.align		4
        /*0014*/ 	.word	0xfffffffd
	.align		4
        /*0018*/ 	.word	0x00000000
	.align		4
        /*001c*/ 	.word	0xfffffffc


//--------------------- .text._Z12find_closestiiiPKfS0_S0_Pff --------------------------
	.section	.text._Z12find_closestiiiPKfS0_S0_Pff,"ax",@progbits
	.align	128
        .global         _Z12find_closestiiiPKfS0_S0_Pff
        .type           _Z12find_closestiiiPKfS0_S0_Pff,@function
        .size           _Z12find_closestiiiPKfS0_S0_Pff,(.L_x_21 - _Z12find_closestiiiPKfS0_S0_Pff)
        .other          _Z12find_closestiiiPKfS0_S0_Pff,@"STO_CUDA_ENTRY STV_DEFAULT"
_Z12find_closestiiiPKfS0_S0_Pff:
.text._Z12find_closestiiiPKfS0_S0_Pff:
[----:B------:R-:W-:Y:S01]  /*0000*/  LDC R1, c[0x0][0x37c] ;  /* 0x0000df00ff017b82 */ /* 0x000fe20000000800 */
[----:B------:R-:W0:Y:S07]  /*0010*/  S2R R4, SR_TID.X ;  /* 0x0000000000047919 */ /* 0x000e2e0000002100 */
[----:B------:R-:W1:Y:S01]  /*0020*/  S2UR UR6, SR_CgaCtaId ;  /* 0x00000000000679c3 */ /* 0x000e620000008800 */
[----:B------:R-:W2:Y:S01]  /*0030*/  LDCU.64 UR8, c[0x0][0x380] ;  /* 0x00007000ff0877ac */ /* 0x000ea20008000a00 */
[----:B------:R-:W-:Y:S01]  /*0040*/  IMAD.MOV.U32 R0, RZ, RZ, 0x7f7fc99e ;  /* 0x7f7fc99eff007424 */ /* 0x000fe200078e00ff */
[----:B------:R-:W3:Y:S01]  /*0050*/  S2R R2, SR_CTAID.X ;  /* 0x0000000000027919 */ /* 0x000ee20000002500 */
[----:B------:R-:W-:Y:S01]  /*0060*/  BSSY.RECONVERGENT B0, `(.L_x_0) ;  /* 0x0000038000007945 */ /* 0x000fe20003800200 */
[----:B------:R-:W-:-:S02]  /*0070*/  UMOV UR4, 0x400 ;  /* 0x0000040000047882 */ /* 0x000fc40000000000 */
[----:B------:R-:W-:Y:S02]  /*0080*/  UIADD3 UR5, UPT, UPT, UR4, 0x1000, URZ ;  /* 0x0000100004057890 */ /* 0x000fe4000fffe0ff */
[----:B-1----:R-:W-:Y:S02]  /*0090*/  ULEA UR4, UR6, UR4, 0x18 ;  /* 0x0000000406047291 */ /* 0x002fe4000f8ec0ff */
[----:B------:R-:W-:Y:S01]  /*00a0*/  ULEA UR5, UR6, UR5, 0x18 ;  /* 0x0000000506057291 */ /* 0x000fe2000f8ec0ff */
[----:B------:R-:W1:Y:S03]  /*00b0*/  LDCU.64 UR6, c[0x0][0x358] ;  /* 0x00006b00ff0677ac */ /* 0x000e660008000a00 */
[C---:B0-----:R-:W-:Y:S02]  /*00c0*/  LEA R5, R4.reuse, UR4, 0x2 ;  /* 0x0000000404057c11 */ /* 0x041fe4000f8e10ff */
[----:B------:R-:W-:Y:S01]  /*00d0*/  LEA R7, R4, UR5, 0x2 ;  /* 0x0000000504077c11 */ /* 0x000fe2000f8e10ff */
[----:B--2---:R-:W-:-:S02]  /*00e0*/  UIMAD UR5, UR9, UR8, URZ ;  /* 0x00000008090572a4 */ /* 0x004fc4000f8e02ff */
[----:B------:R0:W-:Y:S04]  /*00f0*/  STS [R5], R0 ;  /* 0x0000000005007388 */ /* 0x0001e80000000800 */
[----:B------:R0:W-:Y:S01]  /*0100*/  STS [R7], R4 ;  /* 0x0000000407007388 */ /* 0x0001e20000000800 */
[----:B------:R-:W-:Y:S01]  /*0110*/  ISETP.GE.U32.AND P0, PT, R4, UR5, PT ;  /* 0x0000000504007c0c */ /* 0x000fe2000bf06070 */
[----:B---3--:R-:W-:-:S12]  /*0120*/  IMAD R3, R2, UR5, RZ ;  /* 0x0000000502037c24 */ /* 0x008fd8000f8e02ff */
[----:B01----:R-:W-:Y:S05]  /*0130*/  @P0 BRA `(.L_x_1) ;  /* 0x0000000000a80947 */ /* 0x003fea0003800000 */
[----:B------:R-:W0:Y:S01]  /*0140*/  LDC.64 R8, c[0x0][0x390] ;  /* 0x0000e400ff087b82 */ /* 0x000e220000000a00 */
[----:B------:R-:W-:-:S04]  /*0150*/  IMAD.IADD R0, R3, 0x1, R4 ;  /* 0x0000000103007824 */ /* 0x000fc800078e0204 */
[----:B------:R-:W-:-:S04]  /*0160*/  IMAD.SHL.U32 R11, R0, 0x4, RZ ;  /* 0x00000004000b7824 */ /* 0x000fc800078e00ff */
[----:B0-----:R-:W-:-:S05]  /*0170*/  IMAD.WIDE R8, R11, 0x4, R8 ;  /* 0x000000040b087825 */ /* 0x001fca00078e0208 */
[----:B------:R-:W2:Y:S02]  /*0180*/  LDG.E R0, desc[UR6][R8.64] ;  /* 0x0000000608007981 */ /* 0x000ea4000c1e1900 */
[----:B--2---:R-:W-:-:S13]  /*0190*/  FSETP.NAN.AND P0, PT, |R0|, |R0|, PT ;  /* 0x400000000000720b */ /* 0x004fda0003f08200 */
[----:B------:R-:W-:Y:S05]  /*01a0*/  @P0 BRA `(.L_x_1) ;  /* 0x00000000008c0947 */ /* 0x000fea0003800000 */
[----:B------:R-:W2:Y:S02]  /*01b0*/  LDG.E R6, desc[UR6][R8.64+0x4] ;  /* 0x0000040608067981 */ /* 0x000ea4000c1e1900 */
[----:B--2---:R-:W-:-:S13]  /*01c0*/  FSETP.NAN.AND P0, PT, |R6|, |R6|, PT ;  /* 0x400000060600720b */ /* 0x004fda0003f08200 */
[----:B------:R-:W-:Y:S05]  /*01d0*/  @P0 BRA `(.L_x_1) ;  /* 0x0000000000800947 */ /* 0x000fea0003800000 */
[----:B------:R-:W0:Y:S02]  /*01e0*/  LDCU UR5, c[0x0][0x388] ;  /* 0x00007100ff0577ac */ /* 0x000e240008000800 */
[----:B0-----:R-:W0:Y:S01]  /*01f0*/  I2F.U32.RP R10, UR5 ;  /* 0x00000005000a7d06 */ /* 0x001e220008209000 */
[----:B------:R-:W-:-:S07]  /*0200*/  ISETP.NE.U32.AND P2, PT, RZ, UR5, PT ;  /* 0x00000005ff007c0c */ /* 0x000fce000bf45070 */
[----:B0-----:R-:W0:Y:S02]  /*0210*/  MUFU.RCP R10, R10 ;  /* 0x0000000a000a7308 */ /* 0x001e240000001000 */
[----:B0-----:R-:W-:-:S06]  /*0220*/  VIADD R8, R10, 0xffffffe ;  /* 0x0ffffffe0a087836 */ /* 0x001fcc0000000000 */
[----:B------:R0:W1:Y:S02]  /*0230*/  F2I.FTZ.U32.TRUNC.NTZ R9, R8 ;  /* 0x0000000800097305 */ /* 0x000064000021f000 */
[----:B0-----:R-:W-:Y:S02]  /*0240*/  IMAD.MOV.U32 R8, RZ, RZ, RZ ;  /* 0x000000ffff087224 */ /* 0x001fe400078e00ff */
[----:B-1----:R-:W-:-:S04]  /*0250*/  IMAD.MOV R11, RZ, RZ, -R9 ;  /* 0x000000ffff0b7224 */ /* 0x002fc800078e0a09 */
[----:B------:R-:W-:-:S04]  /*0260*/  IMAD R11, R11, UR5, RZ ;  /* 0x000000050b0b7c24 */ /* 0x000fc8000f8e02ff */
[----:B------:R-:W-:Y:S02]  /*0270*/  IMAD.HI.U32 R9, R9, R11, R8 ;  /* 0x0000000b09097227 */ /* 0x000fe400078e0008 */
[----:B------:R-:W0:Y:S04]  /*0280*/  LDC.64 R10, c[0x0][0x3a0] ;  /* 0x0000e800ff0a7b82 */ /* 0x000e280000000a00 */
[----:B------:R-:W-:-:S04]  /*0290*/  IMAD.HI.U32 R13, R9, R2, RZ ;  /* 0x00000002090d7227 */ /* 0x000fc800078e00ff */
[----:B------:R-:W-:-:S04]  /*02a0*/  IMAD.MOV R9, RZ, RZ, -R13 ;  /* 0x000000ffff097224 */ /* 0x000fc800078e0a0d */
[----:B------:R-:W-:-:S05]  /*02b0*/  IMAD R9, R9, UR5, R2 ;  /* 0x0000000509097c24 */ /* 0x000fca000f8e0202 */
[----:B------:R-:W-:-:S13]  /*02c0*/  ISETP.GE.U32.AND P0, PT, R9, UR5, PT ;  /* 0x0000000509007c0c */ /* 0x000fda000bf06070 */
[----:B------:R-:W-:Y:S02]  /*02d0*/  @P0 VIADD R9, R9, -UR5 ;  /* 0x8000000509090c36 */ /* 0x000fe40008000000 */
[----:B------:R-:W-:-:S03]  /*02e0*/  @P0 VIADD R13, R13, 0x1 ;  /* 0x000000010d0d0836 */ /* 0x000fc60000000000 */
[----:B------:R-:W-:Y:S02]  /*02f0*/  ISETP.GE.U32.AND P1, PT, R9, UR5, PT ;  /* 0x0000000509007c0c */ /* 0x000fe4000bf26070 */
[----:B------:R-:W1:Y:S11]  /*0300*/  LDC.64 R8, c[0x0][0x398] ;  /* 0x0000e600ff087b82 */ /* 0x000e760000000a00 */
[----:B------:R-:W-:Y:S01]  /*0310*/  @P1 VIADD R13, R13, 0x1 ;  /* 0x000000010d0d1836 */ /* 0x000fe20000000000 */
[----:B------:R-:W-:-:S05]  /*0320*/  @!P2 LOP3.LUT R13, RZ, UR5, RZ, 0x33, !PT ;  /* 0x00000005ff0dac12 */ /* 0x000fca000f8e33ff */
[----:B------:R-:W-:Y:S02]  /*0330*/  IMAD.MOV R15, RZ, RZ, -R13 ;  /* 0x000000ffff0f7224 */ /* 0x000fe400078e0a0d */
[----:B0-----:R-:W-:-:S04]  /*0340*/  IMAD.WIDE.U32 R10, R13, 0x4, R10 ;  /* 0x000000040d0a7825 */ /* 0x001fc800078e000a */
[----:B------:R-:W-:Y:S02]  /*0350*/  IMAD R15, R15, UR5, R2 ;  /* 0x000000050f0f7c24 */ /* 0x000fe4000f8e0202 */
[----:B------:R-:W2:Y:S02]  /*0360*/  LDG.E R11, desc[UR6][R10.64] ;  /* 0x000000060a0b7981 */ /* 0x000ea4000c1e1900 */
[----:B-1----:R-:W-:-:S06]  /*0370*/  IMAD.WIDE.U32 R8, R15, 0x4, R8 ;  /* 0x000000040f087825 */ /* 0x002fcc00078e0008 */
[----:B------:R-:W3:Y:S01]  /*0380*/  LDG.E R9, desc[UR6][R8.64] ;  /* 0x0000000608097981 */ /* 0x000ee2000c1e1900 */
[----:B--2---:R-:W-:Y:S01]  /*0390*/  FADD R13, -R6, R11 ;  /* 0x0000000b060d7221 */ /* 0x004fe20000000100 */
[----:B---3--:R-:W-:-:S04]  /*03a0*/  FADD R0, -R0, R9 ;  /* 0x0000000900007221 */ /* 0x008fc80000000100 */
[----:B------:R-:W-:-:S04]  /*03b0*/  FFMA R0, R0, R0, RZ ;  /* 0x0000000000007223 */ /* 0x000fc800000000ff */
[----:B------:R-:W-:-:S05]  /*03c0*/  FFMA R0, R13, R13, R0 ;  /* 0x0000000d0d007223 */ /* 0x000fca0000000000 */
[----:B------:R0:W-:Y:S02]  /*03d0*/  STS [R5], R0 ;  /* 0x0000000005007388 */ /* 0x0001e40000000800 */
.L_x_1:
[----:B------:R-:W-:Y:S05]  /*03e0*/  BSYNC.RECONVERGENT B0 ;  /* 0x0000000000007941 */ /* 0x000fea0003800200 */
.L_x_0:
[C---:B------:R-:W-:Y:S01]  /*03f0*/  ISETP.GT.U32.AND P0, PT, R4.reuse, 0x1ff, PT ;  /* 0x000001ff0400780c */ /* 0x040fe20003f04070 */
[----:B------:R-:W-:Y:S01]  /*0400*/  BAR.SYNC.DEFER_BLOCKING 0x0 ;  /* 0x0000000000007b1d */ /* 0x000fe20000010000 */
[C---:B------:R-:W-:Y:S02]  /*0410*/  ISETP.GT.U32.AND P6, PT, R4.reuse, 0xff, PT ;  /* 0x000000ff0400780c */ /* 0x040fe40003fc4070 */
[C---:B------:R-:W-:Y:S02]  /*0420*/  ISETP.GT.U32.AND P5, PT, R4.reuse, 0x7f, PT ;  /* 0x0000007f0400780c */ /* 0x040fe40003fa4070 */
[C---:B------:R-:W-:Y:S01]  /*0430*/  ISETP.GT.U32.AND P4, PT, R4.reuse, 0x3f, PT ;  /* 0x0000003f0400780c */ /* 0x040fe20003f84070 */
[----:B------:R-:W-:Y:S01]  /*0440*/  BSSY.RECONVERGENT B0, `(.L_x_2) ;  /* 0x000000b000007945 */ /* 0x000fe20003800200 */
[C---:B------:R-:W-:Y:S02]  /*0450*/  ISETP.GT.U32.AND P3, PT, R4.reuse, 0x1f, PT ;  /* 0x0000001f0400780c */ /* 0x040fe40003f64070 */
[----:B------:R-:W-:-:S02]  /*0460*/  ISETP.GT.U32.AND P2, PT, R4, 0xf, PT ;  /* 0x0000000f0400780c */ /* 0x000fc40003f44070 */
[----:B------:R-:W-:Y:S01]  /*0470*/  ISETP.GT.U32.AND P1, PT, R4, 0x7, PT ;  /* 0x000000070400780c */ /* 0x000fe20003f24070 */
[----:B------:R-:W-:-:S12]  /*0480*/  @P0 BRA `(.L_x_3) ;  /* 0x0000000000180947 */ /* 0x000fd80003800000 */
[----:B0-----:R-:W-:Y:S04]  /*0490*/  LDS R0, [R5+0x7fc] ;  /* 0x0007fc0005007984 */ /* 0x001fe80000000800 */
[----:B------:R-:W0:Y:S02]  /*04a0*/  LDS R9, [R5] ;  /* 0x0000000005097984 */ /* 0x000e240000000800 */
[----:B0-----:R-:W-:-:S13]  /*04b0*/  FSETP.GEU.AND P0, PT, R0, R9, PT ;  /* 0x000000090000720b */ /* 0x001fda0003f0e000 */
[----:B------:R-:W0:Y:S04]  /*04c0*/  @!P0 LDS R6, [R7+0x7fc] ;  /* 0x0007fc0007068984 */ /* 0x000e280000000800 */
[----:B------:R1:W-:Y:S04]  /*04d0*/  @!P0 STS [R5], R0 ;  /* 0x0000000005008388 */ /* 0x0003e80000000800 */
[----:B0-----:R1:W-:Y:S02]  /*04e0*/  @!P0 STS [R7], R6 ;  /* 0x0000000607008388 */ /* 0x0013e40000000800 */
.L_x_3:
[----:B------:R-:W-:Y:S05]  /*04f0*/  BSYNC.RECONVERGENT B0 ;  /* 0x0000000000007941 */ /* 0x000fea0003800200 */
.L_x_2:
[----:B------:R-:W-:Y:S01]  /*0500*/  BAR.SYNC.DEFER_BLOCKING 0x0 ;  /* 0x0000000000007b1d */ /* 0x000fe20000010000 */
[----:B------:R-:W-:-:S05]  /*0510*/  ISETP.GT.U32.AND P0, PT, R4, 0x3, PT ;  /* 0x000000030400780c */ /* 0x000fca0003f04070 */
[----:B------:R-:W-:Y:S04]  /*0520*/  BSSY.RECONVERGENT B0, `(.L_x_4) ;  /* 0x0000008000007945 */ /* 0x000fe80003800200 */
[----:B------:R-:W-:Y:S05]  /*0530*/  @P6 BRA `(.L_x_5) ;  /* 0x0000000000186947 */ /* 0x000fea0003800000 */
[----:B01----:R-:W-:Y:S04]  /*0540*/  LDS R0, [R5+0x3fc] ;  /* 0x0003fc0005007984 */ /* 0x003fe80000000800 */
[----:B------:R-:W0:Y:S02]  /*0550*/  LDS R9, [R5] ;  /* 0x0000000005097984 */ /* 0x000e240000000800 */
[----:B0-----:R-:W-:-:S13]  /*0560*/  FSETP.GEU.AND P6, PT, R0, R9, PT ;  /* 0x000000090000720b */ /* 0x001fda0003fce000 */
[----:B------:R-:W0:Y:S04]  /*0570*/  @!P6 LDS R6, [R7+0x3fc] ;  /* 0x0003fc000706e984 */ /* 0x000e280000000800 */
[----:B------:R2:W-:Y:S04]  /*0580*/  @!P6 STS [R5], R0 ;  /* 0x000000000500e388 */ /* 0x0005e80000000800 */
[----:B0-----:R2:W-:Y:S02]  /*0590*/  @!P6 STS [R7], R6 ;  /* 0x000000060700e388 */ /* 0x0015e40000000800 */
.L_x_5:
[----:B------:R-:W-:Y:S05]  /*05a0*/  BSYNC.RECONVERGENT B0 ;  /* 0x0000000000007941 */ /* 0x000fea0003800200 */
.L_x_4:
[----:B------:R-:W-:Y:S01]  /*05b0*/  BAR.SYNC.DEFER_BLOCKING 0x0 ;  /* 0x0000000000007b1d */ /* 0x000fe20000010000 */
[----:B------:R-:W-:-:S05]  /*05c0*/  ISETP.GT.U32.AND P6, PT, R4, 0x1, PT ;  /* 0x000000010400780c */ /* 0x000fca0003fc4070 */
[----:B------:R-:W-:Y:S04]  /*05d0*/  BSSY.RECONVERGENT B0, `(.L_x_6) ;  /* 0x0000008000007945 */ /* 0x000fe80003800200 */
[----:B------:R-:W-:Y:S05]  /*05e0*/  @P5 BRA `(.L_x_7) ;  /* 0x0000000000185947 */ /* 0x000fea0003800000 */
[----:B012---:R-:W-:Y:S04]  /*05f0*/  LDS R0, [R5+0x1fc] ;  /* 0x0001fc0005007984 */ /* 0x007fe80000000800 */
[----:B------:R-:W0:Y:S02]  /*0600*/  LDS R9, [R5] ;  /* 0x0000000005097984 */ /* 0x000e240000000800 */
[----:B0-----:R-:W-:-:S13]  /*0610*/  FSETP.GEU.AND P5, PT, R0, R9, PT ;  /* 0x000000090000720b */ /* 0x001fda0003fae000 */
[----:B------:R-:W0:Y:S04]  /*0620*/  @!P5 LDS R4, [R7+0x1fc] ;  /* 0x0001fc000704d984 */ /* 0x000e280000000800 */
[----:B------:R3:W-:Y:S04]  /*0630*/  @!P5 STS [R5], R0 ;  /* 0x000000000500d388 */ /* 0x0007e80000000800 */
[----:B0-----:R3:W-:Y:S02]  /*0640*/  @!P5 STS [R7], R4 ;  /* 0x000000040700d388 */ /* 0x0017e40000000800 */
.L_x_7:
[----:B------:R-:W-:Y:S05]  /*0650*/  BSYNC.RECONVERGENT B0 ;  /* 0x0000000000007941 */ /* 0x000fea0003800200 */
.L_x_6:
[----:B------:R-:W-:Y:S06]  /*0660*/  BAR.SYNC.DEFER_BLOCKING 0x0 ;  /* 0x0000000000007b1d */ /* 0x000fec0000010000 */
[----:B------:R-:W-:Y:S04]  /*0670*/  BSSY.RECONVERGENT B0, `(.L_x_8) ;  /* 0x0000008000007945 */ /* 0x000fe80003800200 */
[----:B------:R-:W-:Y:S05]  /*0680*/  @P4 BRA `(.L_x_9) ;  /* 0x0000000000184947 */ /* 0x000fea0003800000 */
[----:B0123--:R-:W-:Y:S04]  /*0690*/  LDS R0, [R5+0xfc] ;  /* 0x0000fc0005007984 */ /* 0x00ffe80000000800 */
[----:B------:R-:W0:Y:S02]  /*06a0*/  LDS R9, [R5] ;  /* 0x0000000005097984 */ /* 0x000e240000000800 */
[----:B0-----:R-:W-:-:S13]  /*06b0*/  FSETP.GEU.AND P4, PT, R0, R9, PT ;  /* 0x000000090000720b */ /* 0x001fda0003f8e000 */
[----:B------:R-:W0:Y:S04]  /*06c0*/  @!P4 LDS R4, [R7+0xfc] ;  /* 0x0000fc000704c984 */ /* 0x000e280000000800 */
[----:B------:R4:W-:Y:S04]  /*06d0*/  @!P4 STS [R5], R0 ;  /* 0x000000000500c388 */ /* 0x0009e80000000800 */
[----:B0-----:R4:W-:Y:S02]  /*06e0*/  @!P4 STS [R7], R4 ;  /* 0x000000040700c388 */ /* 0x0019e40000000800 */
.L_x_9:
[----:B------:R-:W-:Y:S05]  /*06f0*/  BSYNC.RECONVERGENT B0 ;  /* 0x0000000000007941 */ /* 0x000fea0003800200 */
.L_x_8:
[----:B------:R-:W-:Y:S06]  /*0700*/  BAR.SYNC.DEFER_BLOCKING 0x0 ;  /* 0x0000000000007b1d */ /* 0x000fec0000010000 */
[----:B------:R-:W-:Y:S04]  /*0710*/  BSSY.RECONVERGENT B0, `(.L_x_10) ;  /* 0x0000008000007945 */ /* 0x000fe80003800200 */
[----:B------:R-:W-:Y:S05]  /*0720*/  @P3 BRA `(.L_x_11) ;  /* 0x0000000000183947 */ /* 0x000fea0003800000 */
[----:B01234-:R-:W-:Y:S04]  /*0730*/  LDS R0, [R5+0x7c] ;  /* 0x00007c0005007984 */ /* 0x01ffe80000000800 */
[----:B------:R-:W0:Y:S02]  /*0740*/  LDS R9, [R5] ;  /* 0x0000000005097984 */ /* 0x000e240000000800 */
[----:B0-----:R-:W-:-:S13]  /*0750*/  FSETP.GEU.AND P3, PT, R0, R9, PT ;  /* 0x000000090000720b */ /* 0x001fda0003f6e000 */
[----:B------:R-:W0:Y:S04]  /*0760*/  @!P3 LDS R4, [R7+0x7c] ;  /* 0x00007c000704b984 */ /* 0x000e280000000800 */
[----:B------:R1:W-:Y:S04]  /*0770*/  @!P3 STS [R5], R0 ;  /* 0x000000000500b388 */ /* 0x0003e80000000800 */
[----:B0-----:R1:W-:Y:S02]  /*0780*/  @!P3 STS [R7], R4 ;  /* 0x000000040700b388 */ /* 0x0013e40000000800 */
.L_x_11:
[----:B------:R-:W-:Y:S05]  /*0790*/  BSYNC.RECONVERGENT B0 ;  /* 0x0000000000007941 */ /* 0x000fea0003800200 */
.L_x_10:
        /* <DEDUP_REMOVED lines=9> */
.L_x_13:
[----:B------:R-:W-:Y:S05]  /*0830*/  BSYNC.RECONVERGENT B0 ;  /* 0x0000000000007941 */ /* 0x000fea0003800200 */
.L_x_12:
        /* <DEDUP_REMOVED lines=9> */
.L_x_15:
[----:B------:R-:W-:Y:S05]  /*08d0*/  BSYNC.RECONVERGENT B0 ;  /* 0x0000000000007941 */ /* 0x000fea0003800200 */
.L_x_14:
        /* <DEDUP_REMOVED lines=9> */
.L_x_17:
[----:B------:R-:W-:Y:S05]  /*0970*/  BSYNC.RECONVERGENT B0 ;  /* 0x0000000000007941 */ /* 0x000fea0003800200 */
.L_x_16:
        /* <DEDUP_REMOVED lines=9> */
.L_x_19:
[----:B------:R-:W-:Y:S05]  /*0a10*/  BSYNC.RECONVERGENT B0 ;  /* 0x0000000000007941 */ /* 0x000fea0003800200 */
.L_x_18:
[----:B------:R-:W-:Y:S08]  /*0a20*/  BAR.SYNC.DEFER_BLOCKING 0x0 ;  /* 0x0000000000007b1d */ /* 0x000ff00000010000 */
[----:B01234-:R-:W0:Y:S01]  /*0a30*/  LDC.64 R4, c[0x0][0x390] ;  /* 0x0000e400ff047b82 */ /* 0x01fe220000000a00 */
[----:B------:R-:W1:Y:S07]  /*0a40*/  LDCU UR5, c[0x0][0x3b0] ;  /* 0x00007600ff0577ac */ /* 0x000e6e0008000800 */
[----:B------:R-:W2:Y:S01]  /*0a50*/  LDC.64 R6, c[0x0][0x3a8] ;  /* 0x0000ea00ff067b82 */ /* 0x000ea20000000a00 */
[----:B------:R-:W3:Y:S02]  /*0a60*/  LDS R0, [UR4+0x1000] ;  /* 0x00100004ff007984 */ /* 0x000ee40008000800 */
[----:B---3--:R-:W-:-:S04]  /*0a70*/  IMAD.IADD R0, R3, 0x1, R0 ;  /* 0x0000000103007824 */ /* 0x008fc800078e0200 */
[----:B------:R-:W-:-:S04]  /*0a80*/  IMAD.SHL.U32 R3, R0, 0x4, RZ ;  /* 0x0000000400037824 */ /* 0x000fc800078e00ff */
[----:B0-----:R-:W-:-:S06]  /*0a90*/  IMAD.WIDE.U32 R4, R3, 0x4, R4 ;  /* 0x0000000403047825 */ /* 0x001fcc00078e0004 */
[----:B------:R-:W3:Y:S01]  /*0aa0*/  LDG.E R4, desc[UR6][R4.64+0x8] ;  /* 0x0000080604047981 */ /* 0x000ee2000c1e1900 */
[----:B--2---:R-:W-:Y:S01]  /*0ab0*/  IMAD.WIDE.U32 R2, R2, 0x4, R6 ;  /* 0x0000000402027825 */ /* 0x004fe200078e0006 */
[----:B---3--:R-:W-:-:S04]  /*0ac0*/  FSETP.NAN.AND P0, PT, |R4|, |R4|, PT ;  /* 0x400000040400720b */ /* 0x008fc80003f08200 */
[----:B------:R-:W-:-:S05]  /*0ad0*/  FSEL R0, R4, RZ, !P0 ;  /* 0x000000ff04007208 */ /* 0x000fca0004000000 */
[----:B-1----:R-:W-:-:S05]  /*0ae0*/  FADD R7, R0, UR5 ;  /* 0x0000000500077e21 */ /* 0x002fca0008000000 */
[----:B------:R-:W-:Y:S01]  /*0af0*/  STG.E desc[UR6][R2.64], R7 ;  /* 0x0000000702007986 */ /* 0x000fe2000c101906 */
[----:B------:R-:W-:Y:S05]  /*0b00*/  EXIT ;  /* 0x000000000000794d */ /* 0x000fea0003800000 */
.L_x_20:
[----:B------:R-:W-:-:S00]  /*0b10*/  BRA `(.L_x_20) ;  /* 0xfffffffc00fc7947 */ /* 0x000fc0000383ffff */
[----:B------:R-:W-:-:S00]  /*0b20*/  NOP ;  /* 0x0000000000007918 */ /* 0x000fc00000000000 */
        /* <DEDUP_REMOVED lines=13> */
.L_x_21:


//--------------------- .nv.shared._Z12find_closestiiiPKfS0_S0_Pff --------------------------
	.section	.nv.shared._Z12find_closestiiiPKfS0_S0_Pff,"aw",@nobits
	.sectionflags	@""
	.align	4
.nv.shared._Z12find_closestiiiPKfS0_S0_Pff:
	.zero		9216


//--------------------- .nv.shared.reserved.0     --------------------------
	.section	.nv.shared.reserved.0,"aw",@nobits
	.weak		__nv_reservedSMEM_offset_0_alias
	.size		__nv_reservedSMEM_offset_0_alias, 0, 64
	.other		__nv_reservedSMEM_offset_0_alias,@"STO_CUDA_RESERVED_SHARED STV_DEFAULT"
__nv_reservedSMEM_offset_0_alias:
	.zero		0
	.zero		64


//--------------------- .nv.constant0._Z12find_closestiiiPKfS0_S0_Pff --------------------------
	.section	.nv.constant0._Z12find_closestiiiPKfS0_S0_Pff,"a",@progbits
	.sectionflags	@""
	.align	4
.nv.constant0._Z12find_closestiiiPKfS0_S0_Pff:
	.zero		948


//--------------------- SYMBOLS --------------------------

	.type		.nv.reservedSmem.offset0,@object
	.size		.nv.reservedSmem.offset0,0x4
	.type		.nv.reservedSmem.cap,@object
	.size		.nv.reservedSmem.cap,0x4
